	.headerflags	@"EF_CUDA_TEXMODE_UNIFIED EF_CUDA_64BIT_ADDRESS EF_CUDA_ACCELERATORS EF_CUDA_SM90 EF_CUDA_VIRTUAL_SM(EF_CUDA_SM90)"
	.elftype	@"ET_EXEC"


//--------------------- .nv.info                  --------------------------
	.section	.nv.info,"",@"SHT_CUDA_INFO"
	.align	4


	//----- nvinfo : EIATTR_REGCOUNT
	.align		4
        /*0000*/ 	.byte	0x04, 0x2f
        /*0002*/ 	.short	(.L_3 - .L_2)
	.align		4
.L_2:
        /*0004*/ 	.word	index@(triton_poi_fused__native_batch_norm_legit_no_training_convolution_relu_15)
        /*0008*/ 	.word	0x00000013


	//----- nvinfo : EIATTR_MIN_STACK_SIZE
	.align		4
.L_3:
        /*000c*/ 	.byte	0x04, 0x12
        /*000e*/ 	.short	(.L_5 - .L_4)
	.align		4
.L_4:
        /*0010*/ 	.word	index@(triton_poi_fused__native_batch_norm_legit_no_training_convolution_relu_15)
        /*0014*/ 	.word	0x00000000


	//----- nvinfo : EIATTR_FRAME_SIZE
	.align		4
.L_5:
        /*0018*/ 	.byte	0x04, 0x11
        /*001a*/ 	.short	(.L_7 - .L_6)
	.align		4
.L_6:
        /*001c*/ 	.word	index@(triton_poi_fused__native_batch_norm_legit_no_training_convolution_relu_15)
        /*0020*/ 	.word	0x00000000


	//----- nvinfo : EIATTR_MIN_STACK_SIZE
	.align		4
.L_7:
        /*0024*/ 	.byte	0x04, 0x12
        /*0026*/ 	.short	(.L_9 - .L_8)
	.align		4
.L_8:
        /*0028*/ 	.word	index@(triton_poi_fused__native_batch_norm_legit_no_training_convolution_relu_15)
        /*002c*/ 	.word	0x00000000
.L_9:


//--------------------- .nv.info.triton_poi_fused__native_batch_norm_legit_no_training_convolution_relu_15 --------------------------
	.section	.nv.info.triton_poi_fused__native_batch_norm_legit_no_training_convolution_relu_15,"",@"SHT_CUDA_INFO"
	.sectionflags	@""
	.align	4


	//----- nvinfo : EIATTR_CUDA_API_VERSION
	.align		4
        /*0000*/ 	.byte	0x04, 0x37
        /*0002*/ 	.short	(.L_11 - .L_10)
.L_10:
        /*0004*/ 	.word	0x0000007c


	//----- nvinfo : EIATTR_KPARAM_INFO
	.align		4
.L_11:
        /*0008*/ 	.byte	0x04, 0x17
        /*000a*/ 	.short	(.L_13 - .L_12)
.L_12:
        /*000c*/ 	.word	0x00000000
        /*0010*/ 	.short	0x0007
        /*0012*/ 	.short	0x0038
        /*0014*/ 	.byte	0x00, 0xf0, 0x11, 0x00


	//----- nvinfo : EIATTR_KPARAM_INFO
	.align		4
.L_13:
        /*0018*/ 	.byte	0x04, 0x17
        /*001a*/ 	.short	(.L_15 - .L_14)
.L_14:
        /*001c*/ 	.word	0x00000000
        /*0020*/ 	.short	0x0006
        /*0022*/ 	.short	0x0030
        /*0024*/ 	.byte	0x00, 0xf4, 0x21, 0x00


	//----- nvinfo : EIATTR_KPARAM_INFO
	.align		4
.L_15:
        /*0028*/ 	.byte	0x04, 0x17
        /*002a*/ 	.short	(.L_17 - .L_16)
.L_16:
        /*002c*/ 	.word	0x00000000
        /*0030*/ 	.short	0x0005
        /*0032*/ 	.short	0x0028
        /*0034*/ 	.byte	0x00, 0xf4, 0x21, 0x00


	//----- nvinfo : EIATTR_KPARAM_INFO
	.align		4
.L_17:
        /*0038*/ 	.byte	0x04, 0x17
        /*003a*/ 	.short	(.L_19 - .L_18)
.L_18:
        /*003c*/ 	.word	0x00000000
        /*0040*/ 	.short	0x0004
        /*0042*/ 	.short	0x0020
        /*0044*/ 	.byte	0x00, 0xf4, 0x21, 0x00


	//----- nvinfo : EIATTR_KPARAM_INFO
	.align		4
.L_19:
        /*0048*/ 	.byte	0x04, 0x17
        /*004a*/ 	.short	(.L_21 - .L_20)
.L_20:
        /*004c*/ 	.word	0x00000000
        /*0050*/ 	.short	0x0003
        /*0052*/ 	.short	0x0018
        /*0054*/ 	.byte	0x00, 0xf4, 0x21, 0x00


	//----- nvinfo : EIATTR_KPARAM_INFO
	.align		4
.L_21:
        /*0058*/ 	.byte	0x04, 0x17
        /*005a*/ 	.short	(.L_23 - .L_22)
.L_22:
        /*005c*/ 	.word	0x00000000
        /*0060*/ 	.short	0x0002
        /*0062*/ 	.short	0x0010
        /*0064*/ 	.byte	0x00, 0xf4, 0x21, 0x00


	//----- nvinfo : EIATTR_KPARAM_INFO
	.align		4
.L_23:
        /*0068*/ 	.byte	0x04, 0x17
        /*006a*/ 	.short	(.L_25 - .L_24)
.L_24:
        /*006c*/ 	.word	0x00000000
        /*0070*/ 	.short	0x0001
        /*0072*/ 	.short	0x0008
        /*0074*/ 	.byte	0x00, 0xf4, 0x21, 0x00


	//----- nvinfo : EIATTR_KPARAM_INFO
	.align		4
.L_25:
        /*0078*/ 	.byte	0x04, 0x17
        /*007a*/ 	.short	(.L_27 - .L_26)
.L_26:
        /*007c*/ 	.word	0x00000000
        /*0080*/ 	.short	0x0000
        /*0082*/ 	.short	0x0000
        /*0084*/ 	.byte	0x00, 0xf4, 0x21, 0x00


	//----- nvinfo : EIATTR_SPARSE_MMA_MASK
	.align		4
.L_27:
        /*0088*/ 	.byte	0x03, 0x50
        /*008a*/ 	.short	0x0000


	//----- nvinfo : EIATTR_MAXREG_COUNT
	.align		4
        /*008c*/ 	.byte	0x03, 0x1b
        /*008e*/ 	.short	0x00ff


	//----- nvinfo : EIATTR_EXIT_INSTR_OFFSETS
	.align		4
        /*0090*/ 	.byte	0x04, 0x1c
        /*0092*/ 	.short	(.L_29 - .L_28)


	//   ....[0]....
.L_28:
        /*0094*/ 	.word	0x00000320


	//----- nvinfo : EIATTR_REQNTID
	.align		4
.L_29:
        /*0098*/ 	.byte	0x04, 0x10
        /*009a*/ 	.short	(.L_31 - .L_30)
.L_30:
        /*009c*/ 	.word	0x00000080
        /*00a0*/ 	.word	0x00000001
        /*00a4*/ 	.word	0x00000001


	//----- nvinfo : EIATTR_CBANK_PARAM_SIZE
	.align		4
.L_31:
        /*00a8*/ 	.byte	0x03, 0x19
        /*00aa*/ 	.short	0x003c


	//----- nvinfo : EIATTR_PARAM_CBANK
	.align		4
        /*00ac*/ 	.byte	0x04, 0x0a
        /*00ae*/ 	.short	(.L_33 - .L_32)
	.align		4
.L_32:
        /*00b0*/ 	.word	index@(.nv.constant0.triton_poi_fused__native_batch_norm_legit_no_training_convolution_relu_15)
        /*00b4*/ 	.short	0x0210
        /*00b6*/ 	.short	0x003c


	//----- nvinfo : EIATTR_SW_WAR
	.align		4
.L_33:
        /*00b8*/ 	.byte	0x04, 0x36
        /*00ba*/ 	.short	(.L_35 - .L_34)
.L_34:
        /*00bc*/ 	.word	0x00000008
.L_35:


//--------------------- .nv.callgraph             --------------------------
	.section	.nv.callgraph,"",@"SHT_CUDA_CALLGRAPH"
	.align	4
	.sectionentsize	8
	.align		4
        /*0000*/ 	.word	0x00000000
	.align		4
        /*0004*/ 	.word	0xffffffff
	.align		4
        /*0008*/ 	.word	0x00000000
	.align		4
        /*000c*/ 	.word	0xfffffffe
	.align		4
        /*0010*/ 	.word	0x00000000
	.align		4
        /*0014*/ 	.word	0xfffffffd
	.align		4
        /*0018*/ 	.word	0x00000000
	.align		4
        /*001c*/ 	.word	0xfffffffc


//--------------------- .nv.constant4             --------------------------
	.section	.nv.constant4,"a",@progbits
	.align	8
	.align		8
.nv.constant4:
        /*0000*/ 	.dword	_$_str
	.align		8
        /*0008*/ 	.dword	_$_str_$_2


//--------------------- .text.triton_poi_fused__native_batch_norm_legit_no_training_convolution_relu_15 --------------------------
	.section	.text.triton_poi_fused__native_batch_norm_legit_no_training_convolution_relu_15,"ax",@progbits
	.align	128
        .global         triton_poi_fused__native_batch_norm_legit_no_training_convolution_relu_15
        .type           triton_poi_fused__native_batch_norm_legit_no_training_convolution_relu_15,@function
        .size           triton_poi_fused__native_batch_norm_legit_no_training_convolution_relu_15,(.L_x_1 - triton_poi_fused__native_batch_norm_legit_no_training_convolution_relu_15)
        .other          triton_poi_fused__native_batch_norm_legit_no_training_convolution_relu_15,@"STO_CUDA_ENTRY STV_DEFAULT"
triton_poi_fused__native_batch_norm_legit_no_training_convolution_relu_15:
.text.triton_poi_fused__native_batch_norm_legit_no_training_convolution_relu_15:
[----:B------:R-:W-:Y:S01]  /*0000*/  LDC R1, c[0x0][0x28] ;  /* 0x00000a00ff017b82 */ /* 0x000fe20000000800 */
[----:B------:R-:W1:Y:S07]  /*0010*/  S2R R0, SR_TID.X ;  /* 0x0000000000007919 */ /* 0x000e6e0000002100 */
[----:B------:R-:W2:Y:S01]  /*0020*/  LDC.64 R10, c[0x0][0x228] ;  /* 0x00008a00ff0a7b82 */ /* 0x000ea20000000a00 */
[----:B------:R-:W-:Y:S01]  /*0030*/  ULDC.64 UR4, c[0x0][0x208] ;  /* 0x0000820000047ab9 */ /* 0x000fe20000000a00 */
[----:B------:R-:W3:Y:S06]  /*0040*/  S2R R3, SR_CTAID.X ;  /* 0x0000000000037919 */ /* 0x000eec0000002500 */
[----:B------:R-:W4:Y:S08]  /*0050*/  LDC.64 R6, c[0x0][0x218] ;  /* 0x00008600ff067b82 */ /* 0x000f300000000a00 */
[----:B------:R-:W5:Y:S08]  /*0060*/  LDC.64 R8, c[0x0][0x220] ;  /* 0x00008800ff087b82 */ /* 0x000f700000000a00 */
[----:B------:R-:W5:Y:S01]  /*0070*/  LDC.64 R12, c[0x0][0x230] ;  /* 0x00008c00ff0c7b82 */ /* 0x000f620000000a00 */
[----:B-1----:R-:W-:-:S07]  /*0080*/  LOP3.LUT R0, R0, 0x7f, RZ, 0xc0, !PT ;  /* 0x0000007f00007812 */ /* 0x002fce00078ec0ff */
[----:B------:R-:W1:Y:S01]  /*0090*/  LDC.64 R4, c[0x0][0x238] ;  /* 0x00008e00ff047b82 */ /* 0x000e620000000a00 */
[----:B---3--:R-:W-:Y:S02]  /*00a0*/  SHF.R.S32.HI R2, RZ, 0x18, R3 ;  /* 0x00000018ff027819 */ /* 0x008fe40000011403 */
[----:B------:R-:W-:Y:S02]  /*00b0*/  LEA R0, R3, R0, 0x7 ;  /* 0x0000000003007211 */ /* 0x000fe400078e38ff */
[----:B------:R-:W-:-:S04]  /*00c0*/  SGXT R3, R2, 0x1 ;  /* 0x000000010203781a */ /* 0x000fc80000000200 */
[----:B------:R-:W-:-:S04]  /*00d0*/  LEA.HI R3, R3, R0, RZ, 0x6 ;  /* 0x0000000003037211 */ /* 0x000fc800078f30ff */
[----:B------:R-:W-:-:S04]  /*00e0*/  LOP3.LUT R3, R3, 0xffffffc0, RZ, 0xc0, !PT ;  /* 0xffffffc003037812 */ /* 0x000fc800078ec0ff */
[----:B------:R-:W-:Y:S02]  /*00f0*/  IADD3 R15, R0, -R3, RZ ;  /* 0x80000003000f7210 */ /* 0x000fe40007ffe0ff */
[----:B------:R-:W3:Y:S03]  /*0100*/  LDC.64 R2, c[0x0][0x210] ;  /* 0x00008400ff027b82 */ /* 0x000ee60000000a00 */
[----:B--2---:R-:W-:-:S05]  /*0110*/  IMAD.WIDE R10, R15, 0x4, R10 ;  /* 0x000000040f0a7825 */ /* 0x004fca00078e020a */
[----:B------:R2:W2:Y:S01]  /*0120*/  LDG.E.EL R16, desc[UR4][R10.64] ;  /* 0x000000040a107981 */ /* 0x0004a2000c2e1900 */
[----:B----4-:R-:W-:-:S04]  /*0130*/  IMAD.WIDE R6, R15, 0x4, R6 ;  /* 0x000000040f067825 */ /* 0x010fc800078e0206 */
[C---:B-----5:R-:W-:Y:S02]  /*0140*/  IMAD.WIDE R8, R15.reuse, 0x4, R8 ;  /* 0x000000040f087825 */ /* 0x060fe400078e0208 */
[----:B------:R4:W5:Y:S02]  /*0150*/  LDG.E.EL R7, desc[UR4][R6.64] ;  /* 0x0000000406077981 */ /* 0x000964000c2e1900 */
[----:B---3--:R-:W-:Y:S02]  /*0160*/  IMAD.WIDE R2, R0, 0x4, R2 ;  /* 0x0000000400027825 */ /* 0x008fe400078e0202 */
[----:B------:R-:W3:Y:S04]  /*0170*/  LDG.E.EL R8, desc[UR4][R8.64] ;  /* 0x0000000408087981 */ /* 0x000ee8000c2e1900 */
[----:B------:R-:W5:Y:S01]  /*0180*/  LDG.E R14, desc[UR4][R2.64] ;  /* 0x00000004020e7981 */ /* 0x000f62000c1e1900 */
[----:B0-2---:R-:W-:-:S04]  /*0190*/  IMAD.WIDE R10, R15, 0x4, R12 ;  /* 0x000000040f0a7825 */ /* 0x005fc800078e020c */
[----:B-1----:R-:W-:Y:S02]  /*01a0*/  IMAD.WIDE R12, R15, 0x4, R4 ;  /* 0x000000040f0c7825 */ /* 0x002fe400078e0204 */
[----:B------:R-:W2:Y:S01]  /*01b0*/  LDG.E.EL R10, desc[UR4][R10.64] ;  /* 0x000000040a0a7981 */ /* 0x000ea2000c2e1900 */
[----:B----4-:R-:W-:Y:S01]  /*01c0*/  HFMA2.MMA R6, -RZ, RZ, 1.625, 0 ;  /* 0x3e800000ff067435 */ /* 0x010fe200000001ff */
[----:B------:R-:W0:Y:S02]  /*01d0*/  LDC.64 R4, c[0x0][0x240] ;  /* 0x00009000ff047b82 */ /* 0x000e240000000a00 */
[----:B------:R-:W2:Y:S01]  /*01e0*/  LDG.E.EL R13, desc[UR4][R12.64] ;  /* 0x000000040c0d7981 */ /* 0x000ea2000c2e1900 */
[----:B0-----:R-:W-:-:S04]  /*01f0*/  IMAD.WIDE R4, R0, 0x4, R4 ;  /* 0x0000000400047825 */ /* 0x001fc800078e0204 */
[----:B------:R-:W-:-:S04]  /*0200*/  FADD R16, R16, 9.9999997473787516356e-06 ;  /* 0x3727c5ac10107421 */ /* 0x000fc80000000000 */
[----:B------:R-:W0:Y:S02]  /*0210*/  MUFU.SQRT R15, R16 ;  /* 0x00000010000f7308 */ /* 0x000e240000002000 */
[C---:B0-----:R-:W-:Y:S02]  /*0220*/  FSETP.GT.AND P0, PT, R15.reuse, 8.50705917302346158658e+37, PT ;  /* 0x7e8000000f00780b */ /* 0x041fe40003f04000 */
[----:B------:R-:W-:-:S11]  /*0230*/  FSETP.GEU.AND P1, PT, R15, 1.175494350822287508e-38, PT ;  /* 0x008000000f00780b */ /* 0x000fd60003f2e000 */
[----:B------:R-:W-:-:S04]  /*0240*/  @P0 FMUL R15, R15, 0.25 ;  /* 0x3e8000000f0f0820 */ /* 0x000fc80000400000 */
[----:B------:R-:W-:-:S06]  /*0250*/  @!P1 FMUL R15, R15, 16777216 ;  /* 0x4b8000000f0f9820 */ /* 0x000fcc0000400000 */
[----:B------:R-:W0:Y:S01]  /*0260*/  MUFU.RCP R15, R15 ;  /* 0x0000000f000f7308 */ /* 0x000e220000001000 */
[----:B------:R-:W-:Y:S01]  /*0270*/  FSEL R6, R6, 1, P0 ;  /* 0x3f80000006067808 */ /* 0x000fe20000000000 */
[----:B-----5:R-:W-:-:S04]  /*0280*/  FADD R7, R14, R7 ;  /* 0x000000070e077221 */ /* 0x020fc80000000000 */
[----:B------:R-:W-:Y:S01]  /*0290*/  @!P1 FMUL R6, R6, 16777216 ;  /* 0x4b80000006069820 */ /* 0x000fe20000400000 */
[----:B---3--:R-:W-:-:S03]  /*02a0*/  FADD R8, -R8, R7 ;  /* 0x0000000708087221 */ /* 0x008fc60000000100 */
[----:B0-----:R-:W-:-:S04]  /*02b0*/  FMUL R9, R15, R6 ;  /* 0x000000060f097220 */ /* 0x001fc80000400000 */
[----:B------:R-:W-:-:S04]  /*02c0*/  FMUL R8, R8, R9 ;  /* 0x0000000908087220 */ /* 0x000fc80000400000 */
[----:B--2---:R-:W-:-:S05]  /*02d0*/  FFMA R8, R10, R8, R13 ;  /* 0x000000080a087223 */ /* 0x004fca000000000d */
[----:B------:R-:W-:-:S04]  /*02e0*/  FSETP.GEU.AND P0, PT, R8, RZ, PT ;  /* 0x000000ff0800720b */ /* 0x000fc80003f0e000 */
[----:B------:R-:W-:Y:S01]  /*02f0*/  FSEL R9, R8, RZ, P0 ;  /* 0x000000ff08097208 */ /* 0x000fe20000000000 */
[----:B------:R-:W-:Y:S04]  /*0300*/  STG.E desc[UR4][R2.64], R7 ;  /* 0x0000000702007986 */ /* 0x000fe8000c101904 */
[----:B------:R-:W-:Y:S01]  /*0310*/  STG.E desc[UR4][R4.64], R9 ;  /* 0x0000000904007986 */ /* 0x000fe2000c101904 */
[----:B------:R-:W-:Y:S05]  /*0320*/  EXIT ;  /* 0x000000000000794d */ /* 0x000fea0003800000 */
.L_x_0:
[----:B------:R-:W-:-:S00]  /*0330*/  BRA `(.L_x_0) ;  /* 0xfffffffc00fc7947 */ /* 0x000fc0000383ffff */
[----:B------:R-:W-:-:S00]  /*0340*/  NOP ;  /* 0x0000000000007918 */ /* 0x000fc00000000000 */
        /* <DEDUP_REMOVED lines=11> */
.L_x_1:


//--------------------- .nv.global.init           --------------------------
	.section	.nv.global.init,"aw",@progbits
.nv.global.init:
	.type		_$_str,@object
	.size		_$_str,(_$_str_$_2 - _$_str)
_$_str:
        /*0000*/ 	.byte	0x5f, 0x5f, 0x43, 0x55, 0x44, 0x41, 0x5f, 0x46, 0x54, 0x5a, 0x00
	.type		_$_str_$_2,@object
	.size		_$_str_$_2,(.L_1 - _$_str_$_2)
_$_str_$_2:
        /*000b*/ 	.byte	0x5f, 0x5f, 0x43, 0x55, 0x44, 0x41, 0x5f, 0x50, 0x52, 0x45, 0x43, 0x5f, 0x53, 0x51, 0x52, 0x54
        /*001b*/ 	.byte	0x00
.L_1:


//--------------------- .nv.constant0.triton_poi_fused__native_batch_norm_legit_no_training_convolution_relu_15 --------------------------
	.section	.nv.constant0.triton_poi_fused__native_batch_norm_legit_no_training_convolution_relu_15,"a",@progbits
	.sectionflags	@""
	.align	4
.nv.constant0.triton_poi_fused__native_batch_norm_legit_no_training_convolution_relu_15:
	.zero		588
